//
// Generated by NVIDIA NVVM Compiler
//
// Compiler Build ID: CL-36424714
// Cuda compilation tools, release 13.0, V13.0.88
// Based on NVVM 20.0.0
//

.version 9.0
.target sm_100
.address_size 64

	// .globl	_Z15matrixMulKernelPfS_S_ii
// _ZZ15matrixMulKernelPfS_S_iiE7sharedA has been demoted
// _ZZ15matrixMulKernelPfS_S_iiE7sharedB has been demoted

.visible .entry _Z15matrixMulKernelPfS_S_ii(
	.param .u64 .ptr .align 1 _Z15matrixMulKernelPfS_S_ii_param_0,
	.param .u64 .ptr .align 1 _Z15matrixMulKernelPfS_S_ii_param_1,
	.param .u64 .ptr .align 1 _Z15matrixMulKernelPfS_S_ii_param_2,
	.param .u32 _Z15matrixMulKernelPfS_S_ii_param_3,
	.param .u32 _Z15matrixMulKernelPfS_S_ii_param_4
)
{
	.reg .pred 	%p<10>;
	.reg .b32 	%r<43>;
	.reg .b32 	%f<63>;
	.reg .b64 	%rd<13>;
	// demoted variable
	.shared .align 4 .b8 _ZZ15matrixMulKernelPfS_S_iiE7sharedA[1024];
	// demoted variable
	.shared .align 4 .b8 _ZZ15matrixMulKernelPfS_S_iiE7sharedB[1024];
	ld.param.u64 	%rd4, [_Z15matrixMulKernelPfS_S_ii_param_0];
	ld.param.u64 	%rd5, [_Z15matrixMulKernelPfS_S_ii_param_1];
	ld.param.u64 	%rd6, [_Z15matrixMulKernelPfS_S_ii_param_2];
	ld.param.u32 	%r24, [_Z15matrixMulKernelPfS_S_ii_param_3];
	ld.param.u32 	%r25, [_Z15matrixMulKernelPfS_S_ii_param_4];
	mov.u32 	%r38, %tid.x;
	mov.u32 	%r40, %tid.y;
	mov.u32 	%r26, %ctaid.y;
	shl.b32 	%r27, %r26, 4;
	add.s32 	%r3, %r27, %r40;
	mov.u32 	%r28, %ctaid.x;
	shl.b32 	%r4, %r28, 4;
	add.s32 	%r5, %r4, %r38;
	setp.lt.s32 	%p1, %r25, 1;
	mov.f32 	%f62, 0f00000000;
	@%p1 bra 	$L__BB0_7;
	add.s32 	%r29, %r25, 15;
	shr.u32 	%r30, %r29, 4;
	shl.b32 	%r31, %r40, 6;
	mov.u32 	%r32, _ZZ15matrixMulKernelPfS_S_iiE7sharedA;
	add.s32 	%r6, %r32, %r31;
	shl.b32 	%r33, %r38, 2;
	add.s32 	%r7, %r6, %r33;
	mov.u32 	%r34, _ZZ15matrixMulKernelPfS_S_iiE7sharedB;
	add.s32 	%r9, %r34, %r33;
	add.s32 	%r8, %r9, %r31;
	neg.s32 	%r42, %r30;
	mad.lo.s32 	%r35, %r40, %r25, %r38;
	add.s32 	%r41, %r35, %r4;
	shl.b32 	%r12, %r25, 4;
	mad.lo.s32 	%r39, %r25, %r3, %r38;
	cvta.to.global.u64 	%rd1, %rd4;
	cvta.to.global.u64 	%rd2, %rd5;
	mov.f32 	%f62, 0f00000000;
$L__BB0_2:
	setp.ge.s32 	%p2, %r3, %r24;
	mul.wide.s32 	%rd7, %r39, 4;
	add.s64 	%rd3, %rd1, %rd7;
	setp.ge.s32 	%p3, %r38, %r25;
	mov.f32 	%f60, 0f00000000;
	or.pred  	%p4, %p2, %p3;
	@%p4 bra 	$L__BB0_4;
	ld.global.f32 	%f60, [%rd3];
$L__BB0_4:
	st.shared.f32 	[%r7], %f60;
	max.s32 	%r36, %r5, %r40;
	setp.ge.s32 	%p5, %r36, %r25;
	mov.f32 	%f61, 0f00000000;
	@%p5 bra 	$L__BB0_6;
	mul.wide.s32 	%rd8, %r41, 4;
	add.s64 	%rd9, %rd2, %rd8;
	ld.global.f32 	%f61, [%rd9];
$L__BB0_6:
	st.shared.f32 	[%r8], %f61;
	bar.sync 	0;
	ld.shared.f32 	%f12, [%r6];
	ld.shared.f32 	%f13, [%r9];
	fma.rn.f32 	%f14, %f12, %f13, %f62;
	ld.shared.f32 	%f15, [%r6+4];
	ld.shared.f32 	%f16, [%r9+64];
	fma.rn.f32 	%f17, %f15, %f16, %f14;
	ld.shared.f32 	%f18, [%r6+8];
	ld.shared.f32 	%f19, [%r9+128];
	fma.rn.f32 	%f20, %f18, %f19, %f17;
	ld.shared.f32 	%f21, [%r6+12];
	ld.shared.f32 	%f22, [%r9+192];
	fma.rn.f32 	%f23, %f21, %f22, %f20;
	ld.shared.f32 	%f24, [%r6+16];
	ld.shared.f32 	%f25, [%r9+256];
	fma.rn.f32 	%f26, %f24, %f25, %f23;
	ld.shared.f32 	%f27, [%r6+20];
	ld.shared.f32 	%f28, [%r9+320];
	fma.rn.f32 	%f29, %f27, %f28, %f26;
	ld.shared.f32 	%f30, [%r6+24];
	ld.shared.f32 	%f31, [%r9+384];
	fma.rn.f32 	%f32, %f30, %f31, %f29;
	ld.shared.f32 	%f33, [%r6+28];
	ld.shared.f32 	%f34, [%r9+448];
	fma.rn.f32 	%f35, %f33, %f34, %f32;
	ld.shared.f32 	%f36, [%r6+32];
	ld.shared.f32 	%f37, [%r9+512];
	fma.rn.f32 	%f38, %f36, %f37, %f35;
	ld.shared.f32 	%f39, [%r6+36];
	ld.shared.f32 	%f40, [%r9+576];
	fma.rn.f32 	%f41, %f39, %f40, %f38;
	ld.shared.f32 	%f42, [%r6+40];
	ld.shared.f32 	%f43, [%r9+640];
	fma.rn.f32 	%f44, %f42, %f43, %f41;
	ld.shared.f32 	%f45, [%r6+44];
	ld.shared.f32 	%f46, [%r9+704];
	fma.rn.f32 	%f47, %f45, %f46, %f44;
	ld.shared.f32 	%f48, [%r6+48];
	ld.shared.f32 	%f49, [%r9+768];
	fma.rn.f32 	%f50, %f48, %f49, %f47;
	ld.shared.f32 	%f51, [%r6+52];
	ld.shared.f32 	%f52, [%r9+832];
	fma.rn.f32 	%f53, %f51, %f52, %f50;
	ld.shared.f32 	%f54, [%r6+56];
	ld.shared.f32 	%f55, [%r9+896];
	fma.rn.f32 	%f56, %f54, %f55, %f53;
	ld.shared.f32 	%f57, [%r6+60];
	ld.shared.f32 	%f58, [%r9+960];
	fma.rn.f32 	%f62, %f57, %f58, %f56;
	bar.sync 	0;
	add.s32 	%r42, %r42, 1;
	setp.ne.s32 	%p6, %r42, 0;
	add.s32 	%r41, %r41, %r12;
	add.s32 	%r40, %r40, 16;
	add.s32 	%r39, %r39, 16;
	add.s32 	%r38, %r38, 16;
	@%p6 bra 	$L__BB0_2;
$L__BB0_7:
	setp.ge.s32 	%p7, %r3, %r24;
	setp.ge.s32 	%p8, %r5, %r25;
	or.pred  	%p9, %p7, %p8;
	@%p9 bra 	$L__BB0_9;
	mad.lo.s32 	%r37, %r25, %r3, %r5;
	cvta.to.global.u64 	%rd10, %rd6;
	mul.wide.s32 	%rd11, %r37, 4;
	add.s64 	%rd12, %rd10, %rd11;
	st.global.f32 	[%rd12], %f62;
$L__BB0_9:
	ret;

}


// ===== COMPILED SASS (sm_100) =====

	.target	sm_100

	.elftype	@"ET_EXEC"


//--------------------- .note.nv.tkinfo           --------------------------
	.section	.note.nv.tkinfo,"",@"SHT_NOTE"
	.sectionflags	@"SHF_NOTE_NV_TKINFO"
	.tkinfo
        /*0018*/ 	.word	0x00000002
        /*0030*/ 	.string	""
        /*0030*/ 	.string	"ptxas"
        /*0030*/ 	.string	"Cuda compilation tools, release 13.0, V13.0.88"
        /*0030*/ 	.string	"Build cuda_13.0.r13.0/compiler.36424714_0"
        /*0030*/ 	.string	"-arch sm_100 -m 64 "



//--------------------- .note.nv.cuinfo           --------------------------
	.section	.note.nv.cuinfo,"",@"SHT_NOTE"
	.sectionflags	@"SHF_NOTE_NV_CUINFO"
        /*0018*/ 	.short	0x0002
        /*001a*/ 	.short	0x0064
        /*001c*/ 	.short	0x0082
	.zero		2


//--------------------- .nv.info                  --------------------------
	.section	.nv.info,"",@"SHT_CUDA_INFO"
	.align	4


	//----- nvinfo : EIATTR_REGCOUNT
	.align		4
        /*0000*/ 	.byte	0x04, 0x2f
        /*0002*/ 	.short	(.L_1 - .L_0)
	.align		4
.L_0:
        /*0004*/ 	.word	index@(_Z15matrixMulKernelPfS_S_ii)
        /*0008*/ 	.word	0x00000020


	//----- nvinfo : EIATTR_FRAME_SIZE
	.align		4
.L_1:
        /*000c*/ 	.byte	0x04, 0x11
        /*000e*/ 	.short	(.L_3 - .L_2)
	.align		4
.L_2:
        /*0010*/ 	.word	index@(_Z15matrixMulKernelPfS_S_ii)
        /*0014*/ 	.word	0x00000000


	//----- nvinfo : EIATTR_MIN_STACK_SIZE
	.align		4
.L_3:
        /*0018*/ 	.byte	0x04, 0x12
        /*001a*/ 	.short	(.L_5 - .L_4)
	.align		4
.L_4:
        /*001c*/ 	.word	index@(_Z15matrixMulKernelPfS_S_ii)
        /*0020*/ 	.word	0x00000000
.L_5:


//--------------------- .nv.compat                --------------------------
	.section	.nv.compat,"",@"SHT_CUDA_COMPAT_INFO"
	.align	4
        /*0000*/ 	.byte	0x02, 0x09, 0x00, 0x00, 0x02, 0x02, 0x01, 0x00, 0x02, 0x05, 0x05, 0x00, 0x03, 0x07, 0x01, 0x01
        /*0010*/ 	.byte	0x02, 0x03, 0x00, 0x00, 0x02, 0x06, 0x01, 0x00, 0x04, 0x0b, 0x08, 0x00, 0x09, 0x00, 0x00, 0x00
        /*0020*/ 	.byte	0x00, 0x00, 0x00, 0x00


//--------------------- .nv.info._Z15matrixMulKernelPfS_S_ii --------------------------
	.section	.nv.info._Z15matrixMulKernelPfS_S_ii,"",@"SHT_CUDA_INFO"
	.sectionflags	@""
	.align	4


	//----- nvinfo : EIATTR_CUDA_API_VERSION
	.align		4
        /*0000*/ 	.byte	0x04, 0x37
        /*0002*/ 	.short	(.L_7 - .L_6)
.L_6:
        /*0004*/ 	.word	0x00000082


	//----- nvinfo : EIATTR_KPARAM_INFO
	.align		4
.L_7:
        /*0008*/ 	.byte	0x04, 0x17
        /*000a*/ 	.short	(.L_9 - .L_8)
.L_8:
        /*000c*/ 	.word	0x00000000
        /*0010*/ 	.short	0x0004
        /*0012*/ 	.short	0x001c
        /*0014*/ 	.byte	0x00, 0xf0, 0x11, 0x00


	//----- nvinfo : EIATTR_KPARAM_INFO
	.align		4
.L_9:
        /*0018*/ 	.byte	0x04, 0x17
        /*001a*/ 	.short	(.L_11 - .L_10)
.L_10:
        /*001c*/ 	.word	0x00000000
        /*0020*/ 	.short	0x0003
        /*0022*/ 	.short	0x0018
        /*0024*/ 	.byte	0x00, 0xf0, 0x11, 0x00


	//----- nvinfo : EIATTR_KPARAM_INFO
	.align		4
.L_11:
        /*0028*/ 	.byte	0x04, 0x17
        /*002a*/ 	.short	(.L_13 - .L_12)
.L_12:
        /*002c*/ 	.word	0x00000000
        /*0030*/ 	.short	0x0002
        /*0032*/ 	.short	0x0010
        /*0034*/ 	.byte	0x00, 0xf5, 0x21, 0x00


	//----- nvinfo : EIATTR_KPARAM_INFO
	.align		4
.L_13:
        /*0038*/ 	.byte	0x04, 0x17
        /*003a*/ 	.short	(.L_15 - .L_14)
.L_14:
        /*003c*/ 	.word	0x00000000
        /*0040*/ 	.short	0x0001
        /*0042*/ 	.short	0x0008
        /*0044*/ 	.byte	0x00, 0xf5, 0x21, 0x00


	//----- nvinfo : EIATTR_KPARAM_INFO
	.align		4
.L_15:
        /*0048*/ 	.byte	0x04, 0x17
        /*004a*/ 	.short	(.L_17 - .L_16)
.L_16:
        /*004c*/ 	.word	0x00000000
        /*0050*/ 	.short	0x0000
        /*0052*/ 	.short	0x0000
        /*0054*/ 	.byte	0x00, 0xf5, 0x21, 0x00


	//----- nvinfo : EIATTR_SPARSE_MMA_MASK
	.align		4
.L_17:
        /*0058*/ 	.byte	0x03, 0x50
        /*005a*/ 	.short	0x0000


	//----- nvinfo : EIATTR_MAXREG_COUNT
	.align		4
        /*005c*/ 	.byte	0x03, 0x1b
        /*005e*/ 	.short	0x00ff


	//----- nvinfo : EIATTR_NUM_BARRIERS
	.align		4
        /*0060*/ 	.byte	0x02, 0x4c
        /*0062*/ 	.byte	0x01
	.zero		1


	//----- nvinfo : EIATTR_MERCURY_ISA_VERSION
	.align		4
        /*0064*/ 	.byte	0x03, 0x5f
        /*0066*/ 	.short	0x0101


	//----- nvinfo : EIATTR_VRC_CTA_INIT_COUNT
	.align		4
        /*0068*/ 	.byte	0x02, 0x4a
	.zero		1
	.zero		1


	//----- nvinfo : EIATTR_EXIT_INSTR_OFFSETS
	.align		4
        /*006c*/ 	.byte	0x04, 0x1c
        /*006e*/ 	.short	(.L_19 - .L_18)


	//   ....[0]....
.L_18:
        /*0070*/ 	.word	0x000005d0


	//   ....[1]....
        /*0074*/ 	.word	0x00000620


	//----- nvinfo : EIATTR_CBANK_PARAM_SIZE
	.align		4
.L_19:
        /*0078*/ 	.byte	0x03, 0x19
        /*007a*/ 	.short	0x0020


	//----- nvinfo : EIATTR_PARAM_CBANK
	.align		4
        /*007c*/ 	.byte	0x04, 0x0a
        /*007e*/ 	.short	(.L_21 - .L_20)
	.align		4
.L_20:
        /*0080*/ 	.word	index@(.nv.constant0._Z15matrixMulKernelPfS_S_ii)
        /*0084*/ 	.short	0x0380
        /*0086*/ 	.short	0x0020


	//----- nvinfo : EIATTR_SW_WAR
	.align		4
.L_21:
        /*0088*/ 	.byte	0x04, 0x36
        /*008a*/ 	.short	(.L_23 - .L_22)
.L_22:
        /*008c*/ 	.word	0x00000008
.L_23:


//--------------------- .nv.callgraph             --------------------------
	.section	.nv.callgraph,"",@"SHT_CUDA_CALLGRAPH"
	.align	4
	.sectionentsize	8
	.align		4
        /*0000*/ 	.word	0x00000000
	.align		4
        /*0004*/ 	.word	0xffffffff
	.align		4
        /*0008*/ 	.word	0x00000000
	.align		4
        /*000c*/ 	.word	0xfffffffe
	.align		4
        /*0010*/ 	.word	0x00000000
	.align		4
        /*0014*/ 	.word	0xfffffffd
	.align		4
        /*0018*/ 	.word	0x00000000
	.align		4
        /*001c*/ 	.word	0xfffffffc


//--------------------- .text._Z15matrixMulKernelPfS_S_ii --------------------------
	.section	.text._Z15matrixMulKernelPfS_S_ii,"ax",@progbits
	.align	128
        .global         _Z15matrixMulKernelPfS_S_ii
        .type           _Z15matrixMulKernelPfS_S_ii,@function
        .size           _Z15matrixMulKernelPfS_S_ii,(.L_x_3 - _Z15matrixMulKernelPfS_S_ii)
        .other          _Z15matrixMulKernelPfS_S_ii,@"STO_CUDA_ENTRY STV_DEFAULT"
_Z15matrixMulKernelPfS_S_ii:
.text._Z15matrixMulKernelPfS_S_ii:
[----:B------:R-:W-:Y:S01]  /*0000*/  LDC R1, c[0x0][0x37c] ;  /* 0x0000df00ff017b82 */ /* 0x000fe20000000800 */
[----:B------:R-:W0:Y:S01]  /*0010*/  LDCU UR4, c[0x0][0x39c] ;  /* 0x00007380ff0477ac */ /* 0x000e220008000800 */
[----:B------:R-:W1:Y:S01]  /*0020*/  S2R R2, SR_TID.Y ;  /* 0x0000000000027919 */ /* 0x000e620000002200 */
[----:B------:R-:W-:Y:S01]  /*0030*/  HFMA2 R27, -RZ, RZ, 0, 0 ;  /* 0x00000000ff1b7431 */ /* 0x000fe200000001ff */
[----:B------:R-:W2:Y:S01]  /*0040*/  LDCU.64 UR8, c[0x0][0x358] ;  /* 0x00006b00ff0877ac */ /* 0x000ea20008000a00 */
[----:B------:R-:W1:Y:S01]  /*0050*/  S2R R23, SR_CTAID.Y ;  /* 0x0000000000177919 */ /* 0x000e620000002600 */
[----:B------:R-:W3:Y:S01]  /*0060*/  S2R R5, SR_TID.X ;  /* 0x0000000000057919 */ /* 0x000ee20000002100 */
[----:B------:R-:W3:Y:S01]  /*0070*/  S2R R6, SR_CTAID.X ;  /* 0x0000000000067919 */ /* 0x000ee20000002500 */
[----:B0-----:R-:W-:-:S04]  /*0080*/  MOV R0, UR4 ;  /* 0x0000000400007c02 */ /* 0x001fc80008000f00 */
[----:B------:R-:W-:Y:S02]  /*0090*/  ISETP.GE.AND P0, PT, R0, 0x1, PT ;  /* 0x000000010000780c */ /* 0x000fe40003f06270 */
[----:B-1----:R-:W-:Y:S02]  /*00a0*/  LEA R23, R23, R2, 0x4 ;  /* 0x0000000217177211 */ /* 0x002fe400078e20ff */
[----:B---3--:R-:W-:-:S09]  /*00b0*/  LEA R3, R6, R5, 0x4 ;  /* 0x0000000506037211 */ /* 0x008fd200078e20ff */
[----:B--2---:R-:W-:Y:S05]  /*00c0*/  @!P0 BRA `(.L_x_0) ;  /* 0x0000000400348947 */ /* 0x004fea0003800000 */
[----:B------:R-:W0:Y:S01]  /*00d0*/  S2UR UR6, SR_CgaCtaId ;  /* 0x00000000000679c3 */ /* 0x000e220000008800 */
[----:B------:R-:W-:Y:S01]  /*00e0*/  UMOV UR4, 0x400 ;  /* 0x0000040000047882 */ /* 0x000fe20000000000 */
[----:B------:R-:W-:Y:S01]  /*00f0*/  IADD3 R4, PT, PT, R0, 0xf, RZ ;  /* 0x0000000f00047810 */ /* 0x000fe20007ffe0ff */
[----:B------:R-:W-:Y:S01]  /*0100*/  UIADD3 UR5, UPT, UPT, UR4, 0x400, URZ ;  /* 0x0000040004057890 */ /* 0x000fe2000fffe0ff */
[-C--:B------:R-:W-:Y:S01]  /*0110*/  IMAD R7, R2, R0.reuse, R5 ;  /* 0x0000000002077224 */ /* 0x080fe200078e0205 */
[----:B------:R-:W-:Y:S02]  /*0120*/  MOV R27, RZ ;  /* 0x000000ff001b7202 */ /* 0x000fe40000000f00 */
[----:B------:R-:W-:Y:S01]  /*0130*/  SHF.R.U32.HI R18, RZ, 0x4, R4 ;  /* 0x00000004ff127819 */ /* 0x000fe20000011604 */
[----:B------:R-:W1:Y:S01]  /*0140*/  LDC.64 R24, c[0x0][0x380] ;  /* 0x0000e000ff187b82 */ /* 0x000e620000000a00 */
[----:B------:R-:W-:Y:S02]  /*0150*/  IMAD R7, R6, 0x10, R7 ;  /* 0x0000001006077824 */ /* 0x000fe400078e0207 */
[----:B------:R-:W-:Y:S01]  /*0160*/  IMAD R6, R23, R0, R5 ;  /* 0x0000000017067224 */ /* 0x000fe200078e0205 */
[----:B------:R-:W-:-:S04]  /*0170*/  IADD3 R18, PT, PT, -R18, RZ, RZ ;  /* 0x000000ff12127210 */ /* 0x000fc80007ffe1ff */
[----:B------:R-:W2:Y:S01]  /*0180*/  LDC.64 R16, c[0x0][0x398] ;  /* 0x0000e600ff107b82 */ /* 0x000ea20000000a00 */
[----:B0-----:R-:W-:Y:S02]  /*0190*/  ULEA UR5, UR6, UR5, 0x18 ;  /* 0x0000000506057291 */ /* 0x001fe4000f8ec0ff */
[----:B------:R-:W-:-:S04]  /*01a0*/  ULEA UR4, UR6, UR4, 0x18 ;  /* 0x0000000406047291 */ /* 0x000fc8000f8ec0ff */
[----:B------:R-:W-:Y:S02]  /*01b0*/  LEA R19, R5, UR5, 0x2 ;  /* 0x0000000505137c11 */ /* 0x000fe4000f8e10ff */
[----:B------:R-:W-:-:S03]  /*01c0*/  LEA R4, R2, UR4, 0x6 ;  /* 0x0000000402047c11 */ /* 0x000fc6000f8e30ff */
[----:B------:R-:W-:Y:S01]  /*01d0*/  IMAD R21, R2, 0x40, R19 ;  /* 0x0000004002157824 */ /* 0x000fe200078e0213 */
[----:B------:R-:W-:-:S07]  /*01e0*/  LEA R20, R5, R4, 0x2 ;  /* 0x0000000405147211 */ /* 0x000fce00078e10ff */
.L_x_1:
[----:B--2---:R-:W-:Y:S01]  /*01f0*/  MOV R0, R17 ;  /* 0x0000001100007202 */ /* 0x004fe20000000f00 */
[----:B------:R-:W-:Y:S01]  /*0200*/  HFMA2 R29, -RZ, RZ, 0, 0 ;  /* 0x00000000ff1d7431 */ /* 0x000fe200000001ff */
[----:B------:R-:W-:Y:S02]  /*0210*/  VIMNMX R9, PT, PT, R3, R2, !PT ;  /* 0x0000000203097248 */ /* 0x000fe40007fe0100 */
[-C--:B------:R-:W-:Y:S02]  /*0220*/  ISETP.GE.AND P0, PT, R5, R0.reuse, PT ;  /* 0x000000000500720c */ /* 0x080fe40003f06270 */
[----:B------:R-:W-:Y:S01]  /*0230*/  ISETP.GE.AND P1, PT, R9, R0, PT ;  /* 0x000000000900720c */ /* 0x000fe20003f26270 */
[----:B-1----:R-:W-:Y:S01]  /*0240*/  IMAD.WIDE R8, R6, 0x4, R24 ;  /* 0x0000000406087825 */ /* 0x002fe200078e0218 */
[----:B------:R-:W-:Y:S02]  /*0250*/  ISETP.GE.OR P0, PT, R23, R16, P0 ;  /* 0x000000101700720c */ /* 0x000fe40000706670 */
[----:B------:R-:W-:-:S09]  /*0260*/  MOV R26, RZ ;  /* 0x000000ff001a7202 */ /* 0x000fd20000000f00 */
[----:B------:R-:W0:Y:S02]  /*0270*/  @!P1 LDC.64 R10, c[0x0][0x388] ;  /* 0x0000e200ff0a9b82 */ /* 0x000e240000000a00 */
[----:B------:R-:W2:Y:S01]  /*0280*/  @!P0 LDG.E R29, desc[UR8][R8.64] ;  /* 0x00000008081d8981 */ /* 0x000ea2000c1e1900 */
[----:B0-----:R-:W-:-:S05]  /*0290*/  @!P1 IMAD.WIDE R10, R7, 0x4, R10 ;  /* 0x00000004070a9825 */ /* 0x001fca00078e020a */
[----:B------:R-:W3:Y:S01]  /*02a0*/  @!P1 LDG.E R26, desc[UR8][R10.64] ;  /* 0x000000080a1a9981 */ /* 0x000ee2000c1e1900 */
[----:B------:R-:W-:-:S05]  /*02b0*/  VIADD R18, R18, 0x1 ;  /* 0x0000000112127836 */ /* 0x000fca0000000000 */
[----:B------:R-:W-:Y:S02]  /*02c0*/  ISETP.NE.AND P0, PT, R18, RZ, PT ;  /* 0x000000ff1200720c */ /* 0x000fe40003f05270 */
[----:B------:R-:W-:Y:S02]  /*02d0*/  IADD3 R2, PT, PT, R2, 0x10, RZ ;  /* 0x0000001002027810 */ /* 0x000fe40007ffe0ff */
[----:B------:R-:W-:Y:S02]  /*02e0*/  IADD3 R6, PT, PT, R6, 0x10, RZ ;  /* 0x0000001006067810 */ /* 0x000fe40007ffe0ff */
[----:B------:R-:W-:Y:S02]  /*02f0*/  IADD3 R5, PT, PT, R5, 0x10, RZ ;  /* 0x0000001005057810 */ /* 0x000fe40007ffe0ff */
[----:B------:R-:W-:Y:S01]  /*0300*/  LEA R7, R0, R7, 0x4 ;  /* 0x0000000700077211 */ /* 0x000fe200078e20ff */
[----:B--2---:R-:W-:Y:S04]  /*0310*/  STS [R20], R29 ;  /* 0x0000001d14007388 */ /* 0x004fe80000000800 */
[----:B---3--:R-:W-:Y:S01]  /*0320*/  STS [R21], R26 ;  /* 0x0000001a15007388 */ /* 0x008fe20000000800 */
[----:B------:R-:W-:Y:S06]  /*0330*/  BAR.SYNC.DEFER_BLOCKING 0x0 ;  /* 0x0000000000007b1d */ /* 0x000fec0000010000 */
[----:B------:R-:W-:Y:S04]  /*0340*/  LDS R28, [R19] ;  /* 0x00000000131c7984 */ /* 0x000fe80000000800 */
[----:B------:R-:W0:Y:S04]  /*0350*/  LDS.128 R12, [R4] ;  /* 0x00000000040c7984 */ /* 0x000e280000000c00 */
[----:B------:R-:W1:Y:S04]  /*0360*/  LDS R9, [R19+0x40] ;  /* 0x0000400013097984 */ /* 0x000e680000000800 */
[----:B------:R-:W2:Y:S04]  /*0370*/  LDS R8, [R19+0x80] ;  /* 0x0000800013087984 */ /* 0x000ea80000000800 */
[----:B------:R-:W3:Y:S01]  /*0380*/  LDS R22, [R19+0xc0] ;  /* 0x0000c00013167984 */ /* 0x000ee20000000800 */
[----:B0-----:R-:W-:-:S03]  /*0390*/  FFMA R12, R12, R28, R27 ;  /* 0x0000001c0c0c7223 */ /* 0x001fc6000000001b */
[----:B------:R-:W-:Y:S01]  /*03a0*/  LDS R27, [R19+0x180] ;  /* 0x00018000131b7984 */ /* 0x000fe20000000800 */
[----:B-1----:R-:W-:-:S03]  /*03b0*/  FFMA R9, R9, R13, R12 ;  /* 0x0000000d09097223 */ /* 0x002fc6000000000c */
[----:B------:R-:W-:Y:S01]  /*03c0*/  LDS R13, [R19+0x100] ;  /* 0x00010000130d7984 */ /* 0x000fe20000000800 */
[----:B--2---:R-:W-:-:S03]  /*03d0*/  FFMA R29, R8, R14, R9 ;  /* 0x0000000e081d7223 */ /* 0x004fc60000000009 */
[----:B------:R-:W0:Y:S04]  /*03e0*/  LDS.128 R8, [R4+0x10] ;  /* 0x0000100004087984 */ /* 0x000e280000000c00 */
[----:B------:R-:W1:Y:S01]  /*03f0*/  LDS R12, [R19+0x140] ;  /* 0x00014000130c7984 */ /* 0x000e620000000800 */
[----:B---3--:R-:W-:-:S03]  /*0400*/  FFMA R15, R22, R15, R29 ;  /* 0x0000000f160f7223 */ /* 0x008fc6000000001d */
[----:B------:R-:W2:Y:S04]  /*0410*/  LDS R22, [R19+0x1c0] ;  /* 0x0001c00013167984 */ /* 0x000ea80000000800 */
[----:B------:R-:W-:Y:S01]  /*0420*/  LDS R29, [R19+0x240] ;  /* 0x00024000131d7984 */ /* 0x000fe20000000800 */
[----:B0-----:R-:W-:-:S04]  /*0430*/  FFMA R8, R8, R13, R15 ;  /* 0x0000000d08087223 */ /* 0x001fc8000000000f */
[----:B-1----:R-:W-:Y:S02]  /*0440*/  FFMA R8, R12, R9, R8 ;  /* 0x000000090c087223 */ /* 0x002fe40000000008 */
[----:B------:R-:W-:Y:S04]  /*0450*/  LDS R9, [R19+0x200] ;  /* 0x0002000013097984 */ /* 0x000fe80000000800 */
[----:B------:R-:W0:Y:S01]  /*0460*/  LDS.128 R12, [R4+0x20] ;  /* 0x00002000040c7984 */ /* 0x000e220000000c00 */
[----:B------:R-:W-:-:S04]  /*0470*/  FFMA R27, R27, R10, R8 ;  /* 0x0000000a1b1b7223 */ /* 0x000fc80000000008 */
[----:B--2---:R-:W-:Y:S02]  /*0480*/  FFMA R11, R22, R11, R27 ;  /* 0x0000000b160b7223 */ /* 0x004fe4000000001b */
[----:B------:R-:W1:Y:S04]  /*0490*/  LDS R27, [R19+0x280] ;  /* 0x00028000131b7984 */ /* 0x000e680000000800 */
[----:B------:R-:W2:Y:S01]  /*04a0*/  LDS R22, [R19+0x2c0] ;  /* 0x0002c00013167984 */ /* 0x000ea20000000800 */
[----:B0-----:R-:W-:-:S03]  /*04b0*/  FFMA R12, R12, R9, R11 ;  /* 0x000000090c0c7223 */ /* 0x001fc6000000000b */
[----:B------:R-:W-:Y:S01]  /*04c0*/  LDS.128 R8, [R4+0x30] ;  /* 0x0000300004087984 */ /* 0x000fe20000000c00 */
[----:B------:R-:W-:-:S03]  /*04d0*/  FFMA R12, R29, R13, R12 ;  /* 0x0000000d1d0c7223 */ /* 0x000fc6000000000c */
[----:B------:R-:W0:Y:S01]  /*04e0*/  LDS R13, [R19+0x300] ;  /* 0x00030000130d7984 */ /* 0x000e220000000800 */
[----:B-1----:R-:W-:-:S03]  /*04f0*/  FFMA R27, R27, R14, R12 ;  /* 0x0000000e1b1b7223 */ /* 0x002fc6000000000c */
[----:B------:R-:W1:Y:S04]  /*0500*/  LDS R29, [R19+0x340] ;  /* 0x00034000131d7984 */ /* 0x000e680000000800 */
[----:B------:R-:W3:Y:S01]  /*0510*/  LDS R12, [R19+0x380] ;  /* 0x00038000130c7984 */ /* 0x000ee20000000800 */
[----:B--2---:R-:W-:-:S03]  /*0520*/  FFMA R15, R22, R15, R27 ;  /* 0x0000000f160f7223 */ /* 0x004fc6000000001b */
[----:B------:R-:W2:Y:S01]  /*0530*/  LDS R27, [R19+0x3c0] ;  /* 0x0003c000131b7984 */ /* 0x000ea20000000800 */
[----:B0-----:R-:W-:-:S04]  /*0540*/  FFMA R8, R8, R13, R15 ;  /* 0x0000000d08087223 */ /* 0x001fc8000000000f */
[----:B-1----:R-:W-:-:S04]  /*0550*/  FFMA R9, R29, R9, R8 ;  /* 0x000000091d097223 */ /* 0x002fc80000000008 */
[----:B---3--:R-:W-:-:S04]  /*0560*/  FFMA R10, R12, R10, R9 ;  /* 0x0000000a0c0a7223 */ /* 0x008fc80000000009 */
[----:B--2---:R-:W-:Y:S01]  /*0570*/  FFMA R27, R27, R11, R10 ;  /* 0x0000000b1b1b7223 */ /* 0x004fe2000000000a */
[----:B------:R-:W-:Y:S06]  /*0580*/  BAR.SYNC.DEFER_BLOCKING 0x0 ;  /* 0x0000000000007b1d */ /* 0x000fec0000010000 */
[----:B------:R-:W-:Y:S05]  /*0590*/  @P0 BRA `(.L_x_1) ;  /* 0xfffffffc00140947 */ /* 0x000fea000383ffff */
.L_x_0:
[----:B------:R-:W0:Y:S01]  /*05a0*/  LDCU UR4, c[0x0][0x398] ;  /* 0x00007300ff0477ac */ /* 0x000e220008000800 */
[----:B------:R-:W-:-:S04]  /*05b0*/  ISETP.GE.AND P0, PT, R3, R0, PT ;  /* 0x000000000300720c */ /* 0x000fc80003f06270 */
[----:B0-----:R-:W-:-:S13]  /*05c0*/  ISETP.GE.OR P0, PT, R23, UR4, P0 ;  /* 0x0000000417007c0c */ /* 0x001fda0008706670 */
[----:B------:R-:W-:Y:S05]  /*05d0*/  @P0 EXIT ;  /* 0x000000000000094d */ /* 0x000fea0003800000 */
[----:B------:R-:W0:Y:S01]  /*05e0*/  LDC.64 R4, c[0x0][0x390] ;  /* 0x0000e400ff047b82 */ /* 0x000e220000000a00 */
[----:B------:R-:W-:-:S04]  /*05f0*/  IMAD R3, R23, R0, R3 ;  /* 0x0000000017037224 */ /* 0x000fc800078e0203 */
[----:B0-----:R-:W-:-:S05]  /*0600*/  IMAD.WIDE R2, R3, 0x4, R4 ;  /* 0x0000000403027825 */ /* 0x001fca00078e0204 */
[----:B------:R-:W-:Y:S01]  /*0610*/  STG.E desc[UR8][R2.64], R27 ;  /* 0x0000001b02007986 */ /* 0x000fe2000c101908 */
[----:B------:R-:W-:Y:S05]  /*0620*/  EXIT ;  /* 0x000000000000794d */ /* 0x000fea0003800000 */
.L_x_2:
[----:B------:R-:W-:-:S00]  /*0630*/  BRA `(.L_x_2) ;  /* 0xfffffffc00fc7947 */ /* 0x000fc0000383ffff */
[----:B------:R-:W-:-:S00]  /*0640*/  NOP ;  /* 0x0000000000007918 */ /* 0x000fc00000000000 */
        /* <DEDUP_REMOVED lines=11> */
.L_x_3:


//--------------------- .nv.shared._Z15matrixMulKernelPfS_S_ii --------------------------
	.section	.nv.shared._Z15matrixMulKernelPfS_S_ii,"aw",@nobits
	.sectionflags	@""
	.align	4
.nv.shared._Z15matrixMulKernelPfS_S_ii:
	.zero		3072


//--------------------- .nv.shared.reserved.0     --------------------------
	.section	.nv.shared.reserved.0,"aw",@nobits
	.weak		__nv_reservedSMEM_offset_0_alias
	.size		__nv_reservedSMEM_offset_0_alias, 0, 64
	.other		__nv_reservedSMEM_offset_0_alias,@"STO_CUDA_RESERVED_SHARED STV_DEFAULT"
__nv_reservedSMEM_offset_0_alias:
	.zero		0
	.zero		64


//--------------------- .nv.constant0._Z15matrixMulKernelPfS_S_ii --------------------------
	.section	.nv.constant0._Z15matrixMulKernelPfS_S_ii,"a",@progbits
	.sectionflags	@""
	.align	4
.nv.constant0._Z15matrixMulKernelPfS_S_ii:
	.zero		928


//--------------------- SYMBOLS --------------------------

	.type		.nv.reservedSmem.offset0,@object
	.size		.nv.reservedSmem.offset0,0x4
	.type		.nv.reservedSmem.cap,@object
	.size		.nv.reservedSmem.cap,0x4
